//
// Generated by NVIDIA NVVM Compiler
//
// Compiler Build ID: CL-36424714
// Cuda compilation tools, release 13.0, V13.0.88
// Based on NVVM 20.0.0
//

.version 9.0
.target sm_100
.address_size 64

	// .globl	_Z9my_kernelPiS_S_

.visible .entry _Z9my_kernelPiS_S_(
	.param .u64 .ptr .align 1 _Z9my_kernelPiS_S__param_0,
	.param .u64 .ptr .align 1 _Z9my_kernelPiS_S__param_1,
	.param .u64 .ptr .align 1 _Z9my_kernelPiS_S__param_2
)
{
	.reg .b32 	%r<8>;
	.reg .b64 	%rd<7>;

	ld.param.u64 	%rd1, [_Z9my_kernelPiS_S__param_0];
	ld.param.u64 	%rd2, [_Z9my_kernelPiS_S__param_1];
	ld.param.u64 	%rd3, [_Z9my_kernelPiS_S__param_2];
	cvta.to.global.u64 	%rd4, %rd1;
	cvta.to.global.u64 	%rd5, %rd3;
	cvta.to.global.u64 	%rd6, %rd2;
	ld.global.u32 	%r1, [%rd6];
	ld.global.u32 	%r2, [%rd5];
	shl.b32 	%r3, %r1, 8;
	shr.s32 	%r4, %r3, 8;
	shl.b32 	%r5, %r2, 8;
	shr.s32 	%r6, %r5, 8;
	mul.lo.s32 	%r7, %r6, %r4;
	st.global.u32 	[%rd4], %r7;
	ret;

}


// ===== COMPILED SASS (sm_100) =====

	.target	sm_100

	.elftype	@"ET_EXEC"


//--------------------- .note.nv.tkinfo           --------------------------
	.section	.note.nv.tkinfo,"",@"SHT_NOTE"
	.sectionflags	@"SHF_NOTE_NV_TKINFO"
	.tkinfo
        /*0018*/ 	.word	0x00000002
        /*0030*/ 	.string	""
        /*0030*/ 	.string	"ptxas"
        /*0030*/ 	.string	"Cuda compilation tools, release 13.0, V13.0.88"
        /*0030*/ 	.string	"Build cuda_13.0.r13.0/compiler.36424714_0"
        /*0030*/ 	.string	"-arch sm_100 -m 64 "



//--------------------- .note.nv.cuinfo           --------------------------
	.section	.note.nv.cuinfo,"",@"SHT_NOTE"
	.sectionflags	@"SHF_NOTE_NV_CUINFO"
        /*0018*/ 	.short	0x0002
        /*001a*/ 	.short	0x0064
        /*001c*/ 	.short	0x0082
	.zero		2


//--------------------- .nv.info                  --------------------------
	.section	.nv.info,"",@"SHT_CUDA_INFO"
	.align	4


	//----- nvinfo : EIATTR_REGCOUNT
	.align		4
        /*0000*/ 	.byte	0x04, 0x2f
        /*0002*/ 	.short	(.L_1 - .L_0)
	.align		4
.L_0:
        /*0004*/ 	.word	index@(_Z9my_kernelPiS_S_)
        /*0008*/ 	.word	0x0000000c


	//----- nvinfo : EIATTR_FRAME_SIZE
	.align		4
.L_1:
        /*000c*/ 	.byte	0x04, 0x11
        /*000e*/ 	.short	(.L_3 - .L_2)
	.align		4
.L_2:
        /*0010*/ 	.word	index@(_Z9my_kernelPiS_S_)
        /*0014*/ 	.word	0x00000000


	//----- nvinfo : EIATTR_MIN_STACK_SIZE
	.align		4
.L_3:
        /*0018*/ 	.byte	0x04, 0x12
        /*001a*/ 	.short	(.L_5 - .L_4)
	.align		4
.L_4:
        /*001c*/ 	.word	index@(_Z9my_kernelPiS_S_)
        /*0020*/ 	.word	0x00000000
.L_5:


//--------------------- .nv.compat                --------------------------
	.section	.nv.compat,"",@"SHT_CUDA_COMPAT_INFO"
	.align	4
        /*0000*/ 	.byte	0x02, 0x09, 0x00, 0x00, 0x02, 0x02, 0x01, 0x00, 0x02, 0x05, 0x05, 0x00, 0x03, 0x07, 0x01, 0x01
        /*0010*/ 	.byte	0x02, 0x03, 0x00, 0x00, 0x02, 0x06, 0x01, 0x00, 0x04, 0x0b, 0x08, 0x00, 0x09, 0x00, 0x00, 0x00
        /*0020*/ 	.byte	0x00, 0x00, 0x00, 0x00


//--------------------- .nv.info._Z9my_kernelPiS_S_ --------------------------
	.section	.nv.info._Z9my_kernelPiS_S_,"",@"SHT_CUDA_INFO"
	.sectionflags	@""
	.align	4


	//----- nvinfo : EIATTR_CUDA_API_VERSION
	.align		4
        /*0000*/ 	.byte	0x04, 0x37
        /*0002*/ 	.short	(.L_7 - .L_6)
.L_6:
        /*0004*/ 	.word	0x00000082


	//----- nvinfo : EIATTR_KPARAM_INFO
	.align		4
.L_7:
        /*0008*/ 	.byte	0x04, 0x17
        /*000a*/ 	.short	(.L_9 - .L_8)
.L_8:
        /*000c*/ 	.word	0x00000000
        /*0010*/ 	.short	0x0002
        /*0012*/ 	.short	0x0010
        /*0014*/ 	.byte	0x00, 0xf5, 0x21, 0x00


	//----- nvinfo : EIATTR_KPARAM_INFO
	.align		4
.L_9:
        /*0018*/ 	.byte	0x04, 0x17
        /*001a*/ 	.short	(.L_11 - .L_10)
.L_10:
        /*001c*/ 	.word	0x00000000
        /*0020*/ 	.short	0x0001
        /*0022*/ 	.short	0x0008
        /*0024*/ 	.byte	0x00, 0xf5, 0x21, 0x00


	//----- nvinfo : EIATTR_KPARAM_INFO
	.align		4
.L_11:
        /*0028*/ 	.byte	0x04, 0x17
        /*002a*/ 	.short	(.L_13 - .L_12)
.L_12:
        /*002c*/ 	.word	0x00000000
        /*0030*/ 	.short	0x0000
        /*0032*/ 	.short	0x0000
        /*0034*/ 	.byte	0x00, 0xf5, 0x21, 0x00


	//----- nvinfo : EIATTR_SPARSE_MMA_MASK
	.align		4
.L_13:
        /*0038*/ 	.byte	0x03, 0x50
        /*003a*/ 	.short	0x0000


	//----- nvinfo : EIATTR_MAXREG_COUNT
	.align		4
        /*003c*/ 	.byte	0x03, 0x1b
        /*003e*/ 	.short	0x00ff


	//----- nvinfo : EIATTR_MERCURY_ISA_VERSION
	.align		4
        /*0040*/ 	.byte	0x03, 0x5f
        /*0042*/ 	.short	0x0101


	//----- nvinfo : EIATTR_VRC_CTA_INIT_COUNT
	.align		4
        /*0044*/ 	.byte	0x02, 0x4a
	.zero		1
	.zero		1


	//----- nvinfo : EIATTR_EXIT_INSTR_OFFSETS
	.align		4
        /*0048*/ 	.byte	0x04, 0x1c
        /*004a*/ 	.short	(.L_15 - .L_14)


	//   ....[0]....
.L_14:
        /*004c*/ 	.word	0x000000d0


	//----- nvinfo : EIATTR_CBANK_PARAM_SIZE
	.align		4
.L_15:
        /*0050*/ 	.byte	0x03, 0x19
        /*0052*/ 	.short	0x0018


	//----- nvinfo : EIATTR_PARAM_CBANK
	.align		4
        /*0054*/ 	.byte	0x04, 0x0a
        /*0056*/ 	.short	(.L_17 - .L_16)
	.align		4
.L_16:
        /*0058*/ 	.word	index@(.nv.constant0._Z9my_kernelPiS_S_)
        /*005c*/ 	.short	0x0380
        /*005e*/ 	.short	0x0018


	//----- nvinfo : EIATTR_SW_WAR
	.align		4
.L_17:
        /*0060*/ 	.byte	0x04, 0x36
        /*0062*/ 	.short	(.L_19 - .L_18)
.L_18:
        /*0064*/ 	.word	0x00000008
.L_19:


//--------------------- .nv.callgraph             --------------------------
	.section	.nv.callgraph,"",@"SHT_CUDA_CALLGRAPH"
	.align	4
	.sectionentsize	8
	.align		4
        /*0000*/ 	.word	0x00000000
	.align		4
        /*0004*/ 	.word	0xffffffff
	.align		4
        /*0008*/ 	.word	0x00000000
	.align		4
        /*000c*/ 	.word	0xfffffffe
	.align		4
        /*0010*/ 	.word	0x00000000
	.align		4
        /*0014*/ 	.word	0xfffffffd
	.align		4
        /*0018*/ 	.word	0x00000000
	.align		4
        /*001c*/ 	.word	0xfffffffc


//--------------------- .text._Z9my_kernelPiS_S_  --------------------------
	.section	.text._Z9my_kernelPiS_S_,"ax",@progbits
	.align	128
        .global         _Z9my_kernelPiS_S_
        .type           _Z9my_kernelPiS_S_,@function
        .size           _Z9my_kernelPiS_S_,(.L_x_1 - _Z9my_kernelPiS_S_)
        .other          _Z9my_kernelPiS_S_,@"STO_CUDA_ENTRY STV_DEFAULT"
_Z9my_kernelPiS_S_:
.text._Z9my_kernelPiS_S_:
[----:B------:R-:W-:Y:S08]  /*0000*/  LDC R1, c[0x0][0x37c] ;  /* 0x0000df00ff017b82 */ /* 0x000ff00000000800 */
[----:B------:R-:W0:Y:S01]  /*0010*/  LDC.64 R2, c[0x0][0x388] ;  /* 0x0000e200ff027b82 */ /* 0x000e220000000a00 */
[----:B------:R-:W0:Y:S07]  /*0020*/  LDCU.64 UR4, c[0x0][0x358] ;  /* 0x00006b00ff0477ac */ /* 0x000e2e0008000a00 */
[----:B------:R-:W1:Y:S01]  /*0030*/  LDC.64 R4, c[0x0][0x390] ;  /* 0x0000e400ff047b82 */ /* 0x000e620000000a00 */
[----:B0-----:R-:W2:Y:S04]  /*0040*/  LDG.E R2, desc[UR4][R2.64] ;  /* 0x0000000402027981 */ /* 0x001ea8000c1e1900 */
[----:B-1----:R-:W3:Y:S03]  /*0050*/  LDG.E R4, desc[UR4][R4.64] ;  /* 0x0000000404047981 */ /* 0x002ee6000c1e1900 */
[----:B------:R-:W0:Y:S01]  /*0060*/  LDC.64 R6, c[0x0][0x380] ;  /* 0x0000e000ff067b82 */ /* 0x000e220000000a00 */
[----:B--2---:R-:W-:-:S05]  /*0070*/  IMAD.SHL.U32 R0, R2, 0x100, RZ ;  /* 0x0000010002007824 */ /* 0x004fca00078e00ff */
[----:B------:R-:W-:Y:S02]  /*0080*/  SHF.R.S32.HI R0, RZ, 0x8, R0 ;  /* 0x00000008ff007819 */ /* 0x000fe40000011400 */
[----:B---3--:R-:W-:-:S04]  /*0090*/  SHF.L.U32 R8, R4, 0x8, RZ ;  /* 0x0000000804087819 */ /* 0x008fc800000006ff */
[----:B------:R-:W-:-:S05]  /*00a0*/  SHF.R.S32.HI R9, RZ, 0x8, R8 ;  /* 0x00000008ff097819 */ /* 0x000fca0000011408 */
[----:B------:R-:W-:-:S05]  /*00b0*/  IMAD R9, R0, R9, RZ ;  /* 0x0000000900097224 */ /* 0x000fca00078e02ff */
[----:B0-----:R-:W-:Y:S01]  /*00c0*/  STG.E desc[UR4][R6.64], R9 ;  /* 0x0000000906007986 */ /* 0x001fe2000c101904 */
[----:B------:R-:W-:Y:S05]  /*00d0*/  EXIT ;  /* 0x000000000000794d */ /* 0x000fea0003800000 */
.L_x_0:
[----:B------:R-:W-:-:S00]  /*00e0*/  BRA `(.L_x_0) ;  /* 0xfffffffc00fc7947 */ /* 0x000fc0000383ffff */
[----:B------:R-:W-:-:S00]  /*00f0*/  NOP ;  /* 0x0000000000007918 */ /* 0x000fc00000000000 */
        /* <DEDUP_REMOVED lines=8> */
.L_x_1:


//--------------------- .nv.shared.reserved.0     --------------------------
	.section	.nv.shared.reserved.0,"aw",@nobits
	.weak		__nv_reservedSMEM_offset_0_alias
	.size		__nv_reservedSMEM_offset_0_alias, 0, 64
	.other		__nv_reservedSMEM_offset_0_alias,@"STO_CUDA_RESERVED_SHARED STV_DEFAULT"
__nv_reservedSMEM_offset_0_alias:
	.zero		0
	.zero		64


//--------------------- .nv.constant0._Z9my_kernelPiS_S_ --------------------------
	.section	.nv.constant0._Z9my_kernelPiS_S_,"a",@progbits
	.sectionflags	@""
	.align	4
.nv.constant0._Z9my_kernelPiS_S_:
	.zero		920


//--------------------- SYMBOLS --------------------------

	.type		.nv.reservedSmem.offset0,@object
	.size		.nv.reservedSmem.offset0,0x4
